	.headerflags	@"EF_CUDA_TEXMODE_UNIFIED EF_CUDA_64BIT_ADDRESS EF_CUDA_ACCELERATORS EF_CUDA_SM90 EF_CUDA_VIRTUAL_SM(EF_CUDA_SM90)"
	.elftype	@"ET_EXEC"


//--------------------- .nv.info                  --------------------------
	.section	.nv.info,"",@"SHT_CUDA_INFO"
	.align	4


	//----- nvinfo : EIATTR_REGCOUNT
	.align		4
        /*0000*/ 	.byte	0x04, 0x2f
        /*0002*/ 	.short	(.L_3 - .L_2)
	.align		4
.L_2:
        /*0004*/ 	.word	index@(triton_poi_fused_clamp_min_div_linalg_vector_norm_mul_0)
        /*0008*/ 	.word	0x0000001e


	//----- nvinfo : EIATTR_MIN_STACK_SIZE
	.align		4
.L_3:
        /*000c*/ 	.byte	0x04, 0x12
        /*000e*/ 	.short	(.L_5 - .L_4)
	.align		4
.L_4:
        /*0010*/ 	.word	index@(triton_poi_fused_clamp_min_div_linalg_vector_norm_mul_0)
        /*0014*/ 	.word	0x00000000


	//----- nvinfo : EIATTR_FRAME_SIZE
	.align		4
.L_5:
        /*0018*/ 	.byte	0x04, 0x11
        /*001a*/ 	.short	(.L_7 - .L_6)
	.align		4
.L_6:
        /*001c*/ 	.word	index@(triton_poi_fused_clamp_min_div_linalg_vector_norm_mul_0)
        /*0020*/ 	.word	0x00000000


	//----- nvinfo : EIATTR_MIN_STACK_SIZE
	.align		4
.L_7:
        /*0024*/ 	.byte	0x04, 0x12
        /*0026*/ 	.short	(.L_9 - .L_8)
	.align		4
.L_8:
        /*0028*/ 	.word	index@(triton_poi_fused_clamp_min_div_linalg_vector_norm_mul_0)
        /*002c*/ 	.word	0x00000000
.L_9:


//--------------------- .nv.info.triton_poi_fused_clamp_min_div_linalg_vector_norm_mul_0 --------------------------
	.section	.nv.info.triton_poi_fused_clamp_min_div_linalg_vector_norm_mul_0,"",@"SHT_CUDA_INFO"
	.sectionflags	@""
	.align	4


	//----- nvinfo : EIATTR_CUDA_API_VERSION
	.align		4
        /*0000*/ 	.byte	0x04, 0x37
        /*0002*/ 	.short	(.L_11 - .L_10)
.L_10:
        /*0004*/ 	.word	0x0000007c


	//----- nvinfo : EIATTR_KPARAM_INFO
	.align		4
.L_11:
        /*0008*/ 	.byte	0x04, 0x17
        /*000a*/ 	.short	(.L_13 - .L_12)
.L_12:
        /*000c*/ 	.word	0x00000000
        /*0010*/ 	.short	0x0003
        /*0012*/ 	.short	0x0018
        /*0014*/ 	.byte	0x00, 0xf0, 0x11, 0x00


	//----- nvinfo : EIATTR_KPARAM_INFO
	.align		4
.L_13:
        /*0018*/ 	.byte	0x04, 0x17
        /*001a*/ 	.short	(.L_15 - .L_14)
.L_14:
        /*001c*/ 	.word	0x00000000
        /*0020*/ 	.short	0x0002
        /*0022*/ 	.short	0x0010
        /*0024*/ 	.byte	0x00, 0xf4, 0x21, 0x00


	//----- nvinfo : EIATTR_KPARAM_INFO
	.align		4
.L_15:
        /*0028*/ 	.byte	0x04, 0x17
        /*002a*/ 	.short	(.L_17 - .L_16)
.L_16:
        /*002c*/ 	.word	0x00000000
        /*0030*/ 	.short	0x0001
        /*0032*/ 	.short	0x0008
        /*0034*/ 	.byte	0x00, 0xf4, 0x21, 0x00


	//----- nvinfo : EIATTR_KPARAM_INFO
	.align		4
.L_17:
        /*0038*/ 	.byte	0x04, 0x17
        /*003a*/ 	.short	(.L_19 - .L_18)
.L_18:
        /*003c*/ 	.word	0x00000000
        /*0040*/ 	.short	0x0000
        /*0042*/ 	.short	0x0000
        /*0044*/ 	.byte	0x00, 0xf4, 0x21, 0x00


	//----- nvinfo : EIATTR_SPARSE_MMA_MASK
	.align		4
.L_19:
        /*0048*/ 	.byte	0x03, 0x50
        /*004a*/ 	.short	0x0000


	//----- nvinfo : EIATTR_MAXREG_COUNT
	.align		4
        /*004c*/ 	.byte	0x03, 0x1b
        /*004e*/ 	.short	0x00ff


	//----- nvinfo : EIATTR_EXIT_INSTR_OFFSETS
	.align		4
        /*0050*/ 	.byte	0x04, 0x1c
        /*0052*/ 	.short	(.L_21 - .L_20)


	//   ....[0]....
.L_20:
        /*0054*/ 	.word	0x00000500


	//   ....[1]....
        /*0058*/ 	.word	0x00000520


	//----- nvinfo : EIATTR_REQNTID
	.align		4
.L_21:
        /*005c*/ 	.byte	0x04, 0x10
        /*005e*/ 	.short	(.L_23 - .L_22)
.L_22:
        /*0060*/ 	.word	0x00000080
        /*0064*/ 	.word	0x00000001
        /*0068*/ 	.word	0x00000001


	//----- nvinfo : EIATTR_CBANK_PARAM_SIZE
	.align		4
.L_23:
        /*006c*/ 	.byte	0x03, 0x19
        /*006e*/ 	.short	0x001c


	//----- nvinfo : EIATTR_PARAM_CBANK
	.align		4
        /*0070*/ 	.byte	0x04, 0x0a
        /*0072*/ 	.short	(.L_25 - .L_24)
	.align		4
.L_24:
        /*0074*/ 	.word	index@(.nv.constant0.triton_poi_fused_clamp_min_div_linalg_vector_norm_mul_0)
        /*0078*/ 	.short	0x0210
        /*007a*/ 	.short	0x001c


	//----- nvinfo : EIATTR_SW_WAR
	.align		4
.L_25:
        /*007c*/ 	.byte	0x04, 0x36
        /*007e*/ 	.short	(.L_27 - .L_26)
.L_26:
        /*0080*/ 	.word	0x00000008
.L_27:


//--------------------- .nv.callgraph             --------------------------
	.section	.nv.callgraph,"",@"SHT_CUDA_CALLGRAPH"
	.align	4
	.sectionentsize	8
	.align		4
        /*0000*/ 	.word	0x00000000
	.align		4
        /*0004*/ 	.word	0xffffffff
	.align		4
        /*0008*/ 	.word	0x00000000
	.align		4
        /*000c*/ 	.word	0xfffffffe
	.align		4
        /*0010*/ 	.word	0x00000000
	.align		4
        /*0014*/ 	.word	0xfffffffd
	.align		4
        /*0018*/ 	.word	0x00000000
	.align		4
        /*001c*/ 	.word	0xfffffffc


//--------------------- .nv.constant4             --------------------------
	.section	.nv.constant4,"a",@progbits
	.align	8
	.align		8
.nv.constant4:
        /*0000*/ 	.dword	_$_str
	.align		8
        /*0008*/ 	.dword	_$_str_$_2


//--------------------- .text.triton_poi_fused_clamp_min_div_linalg_vector_norm_mul_0 --------------------------
	.section	.text.triton_poi_fused_clamp_min_div_linalg_vector_norm_mul_0,"ax",@progbits
	.align	128
        .global         triton_poi_fused_clamp_min_div_linalg_vector_norm_mul_0
        .type           triton_poi_fused_clamp_min_div_linalg_vector_norm_mul_0,@function
        .size           triton_poi_fused_clamp_min_div_linalg_vector_norm_mul_0,(.L_x_1 - triton_poi_fused_clamp_min_div_linalg_vector_norm_mul_0)
        .other          triton_poi_fused_clamp_min_div_linalg_vector_norm_mul_0,@"STO_CUDA_ENTRY STV_DEFAULT"
triton_poi_fused_clamp_min_div_linalg_vector_norm_mul_0:
.text.triton_poi_fused_clamp_min_div_linalg_vector_norm_mul_0:
[----:B------:R-:W0:Y:S01]  /*0000*/  LDC R1, c[0x0][0x28] ;  /* 0x00000a00ff017b82 */ /* 0x000e220000000800 */
[----:B------:R-:W1:Y:S07]  /*0010*/  S2R R7, SR_TID.X ;  /* 0x0000000000077919 */ /* 0x000e6e0000002100 */
[----:B------:R-:W2:Y:S01]  /*0020*/  LDC.64 R2, c[0x0][0x210] ;  /* 0x00008400ff027b82 */ /* 0x000ea20000000a00 */
[----:B------:R-:W-:Y:S01]  /*0030*/  CS2R R8, SRZ ;  /* 0x0000000000087805 */ /* 0x000fe2000001ff00 */
[----:B------:R-:W-:Y:S01]  /*0040*/  ULDC.64 UR4, c[0x0][0x208] ;  /* 0x0000820000047ab9 */ /* 0x000fe20000000a00 */
[----:B------:R-:W3:Y:S05]  /*0050*/  S2R R0, SR_CTAID.X ;  /* 0x0000000000007919 */ /* 0x000eea0000002500 */
[----:B------:R-:W4:Y:S01]  /*0060*/  LDC.64 R4, c[0x0][0x218] ;  /* 0x00008600ff047b82 */ /* 0x000f220000000a00 */
[----:B-1----:R-:W-:-:S02]  /*0070*/  LOP3.LUT R7, R7, 0x7f, RZ, 0xc0, !PT ;  /* 0x0000007f07077812 */ /* 0x002fc400078ec0ff */
[----:B---3--:R-:W-:Y:S02]  /*0080*/  SHF.R.S32.HI R6, RZ, 0x18, R0 ;  /* 0x00000018ff067819 */ /* 0x008fe40000011400 */
[----:B------:R-:W-:Y:S02]  /*0090*/  LEA R7, R0, R7, 0x7 ;  /* 0x0000000700077211 */ /* 0x000fe400078e38ff */
[----:B------:R-:W-:Y:S02]  /*00a0*/  SGXT R0, R6, 0x1 ;  /* 0x000000010600781a */ /* 0x000fe40000000200 */
[----:B------:R-:W-:Y:S02]  /*00b0*/  ISETP.GE.AND P0, PT, R7, 0x100, PT ;  /* 0x000001000700780c */ /* 0x000fe40003f06270 */
[CC--:B------:R-:W-:Y:S02]  /*00c0*/  LEA.HI R6, R0.reuse, R7.reuse, RZ, 0x4 ;  /* 0x0000000700067211 */ /* 0x0c0fe400078f20ff */
[----:B------:R-:W-:-:S02]  /*00d0*/  LEA.HI R0, R0, R7, RZ, 0x6 ;  /* 0x0000000700007211 */ /* 0x000fc400078f30ff */
[----:B------:R-:W-:Y:S02]  /*00e0*/  LOP3.LUT R6, R6, 0xfffffff0, RZ, 0xc0, !PT ;  /* 0xfffffff006067812 */ /* 0x000fe400078ec0ff */
[----:B------:R-:W-:-:S04]  /*00f0*/  LOP3.LUT R0, R0, 0xffffffc0, RZ, 0xc0, !PT ;  /* 0xffffffc000007812 */ /* 0x000fc800078ec0ff */
[----:B------:R-:W-:Y:S01]  /*0100*/  IADD3 R15, R0, R7, -R6 ;  /* 0x00000007000f7210 */ /* 0x000fe20007ffe806 */
[----:B------:R-:W-:Y:S01]  /*0110*/  HFMA2.MMA R6, -RZ, RZ, 0, 0 ;  /* 0x00000000ff067435 */ /* 0x000fe200000001ff */
[----:B------:R-:W-:Y:S02]  /*0120*/  MOV R0, RZ ;  /* 0x000000ff00007202 */ /* 0x000fe40000000f00 */
[----:B------:R-:W-:Y:S01]  /*0130*/  IADD3 R25, R15, 0x10, RZ ;  /* 0x000000100f197810 */ /* 0x000fe20007ffe0ff */
[----:B--2---:R-:W-:Y:S01]  /*0140*/  IMAD.WIDE R10, R15, 0x4, R2 ;  /* 0x000000040f0a7825 */ /* 0x004fe200078e0202 */
[----:B------:R-:W-:-:S03]  /*0150*/  IADD3 R21, R15, 0x20, RZ ;  /* 0x000000200f157810 */ /* 0x000fc60007ffe0ff */
[C---:B------:R-:W-:Y:S01]  /*0160*/  IMAD.WIDE R22, R25.reuse, 0x4, R2 ;  /* 0x0000000419167825 */ /* 0x040fe200078e0202 */
[----:B------:R-:W-:Y:S02]  /*0170*/  IADD3 R27, R15, 0x30, RZ ;  /* 0x000000300f1b7810 */ /* 0x000fe40007ffe0ff */
[----:B------:R-:W-:Y:S01]  /*0180*/  CS2R R12, SRZ ;  /* 0x00000000000c7805 */ /* 0x000fe2000001ff00 */
[----:B------:R1:W2:Y:S01]  /*0190*/  @!P0 LDG.E.EL R6, desc[UR4][R10.64] ;  /* 0x000000040a068981 */ /* 0x0002a2000c2e1900 */
[----:B----4-:R-:W-:-:S03]  /*01a0*/  IMAD.WIDE R24, R25, 0x4, R4 ;  /* 0x0000000419187825 */ /* 0x010fc600078e0204 */
[----:B------:R-:W3:Y:S01]  /*01b0*/  @!P0 LDG.E.EL R8, desc[UR4][R22.64] ;  /* 0x0000000416088981 */ /* 0x000ee2000c2e1900 */
[----:B------:R-:W-:-:S03]  /*01c0*/  IMAD.WIDE R18, R21, 0x4, R2 ;  /* 0x0000000415127825 */ /* 0x000fc600078e0202 */
[----:B------:R4:W5:Y:S01]  /*01d0*/  @!P0 LDG.E.EL R0, desc[UR4][R24.64] ;  /* 0x0000000418008981 */ /* 0x000962000c2e1900 */
[----:B------:R-:W-:-:S03]  /*01e0*/  IMAD.WIDE R14, R15, 0x4, R4 ;  /* 0x000000040f0e7825 */ /* 0x000fc600078e0204 */
[----:B------:R-:W5:Y:S01]  /*01f0*/  @!P0 LDG.E.EL R9, desc[UR4][R18.64] ;  /* 0x0000000412098981 */ /* 0x000f62000c2e1900 */
[----:B-1----:R-:W-:Y:S01]  /*0200*/  IMAD.WIDE R10, R21, 0x4, R4 ;  /* 0x00000004150a7825 */ /* 0x002fe200078e0204 */
[----:B------:R-:W-:Y:S02]  /*0210*/  CS2R R20, SRZ ;  /* 0x0000000000147805 */ /* 0x000fe4000001ff00 */
[----:B------:R-:W5:Y:S01]  /*0220*/  @!P0 LDG.E.EL R13, desc[UR4][R14.64] ;  /* 0x000000040e0d8981 */ /* 0x000f62000c2e1900 */
[----:B------:R-:W-:-:S03]  /*0230*/  IMAD.WIDE R16, R27, 0x4, R2 ;  /* 0x000000041b107825 */ /* 0x000fc600078e0202 */
[----:B------:R-:W5:Y:S01]  /*0240*/  @!P0 LDG.E.EL R20, desc[UR4][R10.64] ;  /* 0x000000040a148981 */ /* 0x000f62000c2e1900 */
[----:B----4-:R-:W-:-:S03]  /*0250*/  IMAD.WIDE R24, R27, 0x4, R4 ;  /* 0x000000041b187825 */ /* 0x010fc600078e0204 */
[----:B------:R-:W4:Y:S04]  /*0260*/  @!P0 LDG.E.EL R12, desc[UR4][R16.64] ;  /* 0x00000004100c8981 */ /* 0x000f28000c2e1900 */
[----:B------:R-:W4:Y:S01]  /*0270*/  @!P0 LDG.E.EL R21, desc[UR4][R24.64] ;  /* 0x0000000418158981 */ /* 0x000f22000c2e1900 */
[----:B------:R-:W-:Y:S01]  /*0280*/  CS2R R22, SRZ ;  /* 0x0000000000167805 */ /* 0x000fe2000001ff00 */
[----:B------:R-:W-:-:S04]  /*0290*/  IMAD.WIDE R2, R7, 0x4, R2 ;  /* 0x0000000407027825 */ /* 0x000fc800078e0202 */
[C---:B------:R-:W-:Y:S01]  /*02a0*/  IMAD.WIDE R4, R7.reuse, 0x4, R4 ;  /* 0x0000000407047825 */ /* 0x040fe200078e0204 */
[----:B------:R1:W4:Y:S04]  /*02b0*/  @!P0 LDG.E R23, desc[UR4][R2.64] ;  /* 0x0000000402178981 */ /* 0x000328000c1e1900 */
[----:B------:R2:W4:Y:S01]  /*02c0*/  @!P0 LDG.E R22, desc[UR4][R4.64] ;  /* 0x0000000404168981 */ /* 0x000522000c1e1900 */
[----:B-1----:R-:W1:Y:S02]  /*02d0*/  LDC.64 R2, c[0x0][0x220] ;  /* 0x00008800ff027b82 */ /* 0x002e640000000a00 */
[----:B-1----:R-:W-:-:S04]  /*02e0*/  IMAD.WIDE R2, R7, 0x4, R2 ;  /* 0x0000000407027825 */ /* 0x002fc800078e0202 */
[----:B---3--:R-:W-:-:S04]  /*02f0*/  FMUL R15, R8, R8 ;  /* 0x00000008080f7220 */ /* 0x008fc80000400000 */
[----:B--2---:R-:W-:Y:S01]  /*0300*/  FFMA R6, R6, R6, R15 ;  /* 0x0000000606067223 */ /* 0x004fe2000000000f */
[----:B-----5:R-:W-:-:S03]  /*0310*/  FMUL R0, R0, R0 ;  /* 0x0000000000007220 */ /* 0x020fc60000400000 */
[----:B------:R-:W-:Y:S01]  /*0320*/  FFMA R9, R9, R9, R6 ;  /* 0x0000000909097223 */ /* 0x000fe20000000006 */
[----:B------:R-:W-:-:S04]  /*0330*/  FFMA R13, R13, R13, R0 ;  /* 0x0000000d0d0d7223 */ /* 0x000fc80000000000 */
[----:B------:R-:W-:Y:S01]  /*0340*/  FFMA R20, R20, R20, R13 ;  /* 0x0000001414147223 */ /* 0x000fe2000000000d */
[----:B----4-:R-:W-:-:S04]  /*0350*/  FFMA R9, R12, R12, R9 ;  /* 0x0000000c0c097223 */ /* 0x010fc80000000009 */
[----:B------:R-:W1:Y:S01]  /*0360*/  MUFU.SQRT R0, R9 ;  /* 0x0000000900007308 */ /* 0x000e620000002000 */
[----:B------:R-:W-:-:S07]  /*0370*/  FFMA R20, R21, R21, R20 ;  /* 0x0000001515147223 */ /* 0x000fce0000000014 */
[----:B------:R-:W2:Y:S01]  /*0380*/  MUFU.SQRT R6, R20 ;  /* 0x0000001400067308 */ /* 0x000ea20000002000 */
[C---:B-1----:R-:W-:Y:S02]  /*0390*/  FSETP.GT.AND P2, PT, R0.reuse, 9.9999999392252902908e-09, PT ;  /* 0x322bcc770000780b */ /* 0x042fe40003f44000 */
[----:B------:R-:W-:Y:S02]  /*03a0*/  FSETP.NAN.AND P3, PT, R0, R0, PT ;  /* 0x000000000000720b */ /* 0x000fe40003f68000 */
[----:B--2---:R-:W-:-:S09]  /*03b0*/  FSETP.GT.AND P1, PT, R6, 9.9999999392252902908e-09, PT ;  /* 0x322bcc770600780b */ /* 0x004fd20003f24000 */
[----:B------:R-:W-:Y:S02]  /*03c0*/  @!P2 FSEL R0, R0, 9.9999999392252902908e-09, P3 ;  /* 0x322bcc770000a808 */ /* 0x000fe40001800000 */
[----:B------:R-:W-:Y:S02]  /*03d0*/  FSETP.NAN.AND P3, PT, R6, R6, PT ;  /* 0x000000060600720b */ /* 0x000fe40003f68000 */
[----:B------:R-:W-:Y:S02]  /*03e0*/  FSETP.GT.AND P2, PT, R0, 8.50705917302346158658e+37, PT ;  /* 0x7e8000000000780b */ /* 0x000fe40003f44000 */
[----:B------:R-:W-:Y:S02]  /*03f0*/  @!P1 FSEL R6, R6, 9.9999999392252902908e-09, P3 ;  /* 0x322bcc7706069808 */ /* 0x000fe40001800000 */
[----:B------:R-:W-:Y:S02]  /*0400*/  FSETP.GEU.AND P3, PT, R0, 1.175494350822287508e-38, PT ;  /* 0x008000000000780b */ /* 0x000fe40003f6e000 */
[----:B------:R-:W-:-:S02]  /*0410*/  FSETP.GT.AND P1, PT, R6, 8.50705917302346158658e+37, PT ;  /* 0x7e8000000600780b */ /* 0x000fc40003f24000 */
[----:B------:R-:W-:-:S05]  /*0420*/  FSETP.GEU.AND P4, PT, R6, 1.175494350822287508e-38, PT ;  /* 0x008000000600780b */ /* 0x000fca0003f8e000 */
[----:B------:R-:W-:-:S04]  /*0430*/  @P2 FMUL R0, R0, 0.25 ;  /* 0x3e80000000002820 */ /* 0x000fc80000400000 */
[----:B------:R-:W-:Y:S02]  /*0440*/  @!P3 FMUL R0, R0, 16777216 ;  /* 0x4b8000000000b820 */ /* 0x000fe40000400000 */
[----:B------:R-:W-:-:S04]  /*0450*/  @P1 FMUL R6, R6, 0.25 ;  /* 0x3e80000006061820 */ /* 0x000fc80000400000 */
[----:B------:R-:W-:Y:S01]  /*0460*/  @!P4 FMUL R6, R6, 16777216 ;  /* 0x4b8000000606c820 */ /* 0x000fe20000400000 */
[----:B------:R-:W1:Y:S01]  /*0470*/  MUFU.RCP R0, R0 ;  /* 0x0000000000007308 */ /* 0x000e620000001000 */
[----:B------:R-:W-:-:S07]  /*0480*/  @P2 FMUL R23, R23, 0.25 ;  /* 0x3e80000017172820 */ /* 0x000fce0000400000 */
[----:B0-----:R-:W0:Y:S01]  /*0490*/  MUFU.RCP R5, R6 ;  /* 0x0000000600057308 */ /* 0x001e220000001000 */
[----:B------:R-:W-:Y:S01]  /*04a0*/  @P1 FMUL R22, R22, 0.25 ;  /* 0x3e80000016161820 */ /* 0x000fe20000400000 */
[----:B------:R-:W-:-:S03]  /*04b0*/  @!P3 FMUL R23, R23, 16777216 ;  /* 0x4b8000001717b820 */ /* 0x000fc60000400000 */
[----:B------:R-:W-:Y:S01]  /*04c0*/  @!P4 FMUL R22, R22, 16777216 ;  /* 0x4b8000001616c820 */ /* 0x000fe20000400000 */
[----:B-1----:R-:W-:-:S03]  /*04d0*/  FMUL R23, R0, R23 ;  /* 0x0000001700177220 */ /* 0x002fc60000400000 */
[----:B0-----:R-:W-:-:S04]  /*04e0*/  FMUL R22, R5, R22 ;  /* 0x0000001605167220 */ /* 0x001fc80000400000 */
[----:B------:R-:W-:Y:S01]  /*04f0*/  FMUL R23, R23, R22 ;  /* 0x0000001617177220 */ /* 0x000fe20000400000 */
[----:B------:R-:W-:Y:S06]  /*0500*/  @P0 EXIT ;  /* 0x000000000000094d */ /* 0x000fec0003800000 */
[----:B------:R-:W-:Y:S01]  /*0510*/  STG.E desc[UR4][R2.64], R23 ;  /* 0x0000001702007986 */ /* 0x000fe2000c101904 */
[----:B------:R-:W-:Y:S05]  /*0520*/  EXIT ;  /* 0x000000000000794d */ /* 0x000fea0003800000 */
.L_x_0:
[----:B------:R-:W-:-:S00]  /*0530*/  BRA `(.L_x_0) ;  /* 0xfffffffc00fc7947 */ /* 0x000fc0000383ffff */
[----:B------:R-:W-:-:S00]  /*0540*/  NOP ;  /* 0x0000000000007918 */ /* 0x000fc00000000000 */
        /* <DEDUP_REMOVED lines=11> */
.L_x_1:


//--------------------- .nv.global.init           --------------------------
	.section	.nv.global.init,"aw",@progbits
.nv.global.init:
	.type		_$_str,@object
	.size		_$_str,(_$_str_$_2 - _$_str)
_$_str:
        /*0000*/ 	.byte	0x5f, 0x5f, 0x43, 0x55, 0x44, 0x41, 0x5f, 0x46, 0x54, 0x5a, 0x00
	.type		_$_str_$_2,@object
	.size		_$_str_$_2,(.L_1 - _$_str_$_2)
_$_str_$_2:
        /*000b*/ 	.byte	0x5f, 0x5f, 0x43, 0x55, 0x44, 0x41, 0x5f, 0x50, 0x52, 0x45, 0x43, 0x5f, 0x53, 0x51, 0x52, 0x54
        /*001b*/ 	.byte	0x00
.L_1:


//--------------------- .nv.constant0.triton_poi_fused_clamp_min_div_linalg_vector_norm_mul_0 --------------------------
	.section	.nv.constant0.triton_poi_fused_clamp_min_div_linalg_vector_norm_mul_0,"a",@progbits
	.sectionflags	@""
	.align	4
.nv.constant0.triton_poi_fused_clamp_min_div_linalg_vector_norm_mul_0:
	.zero		556
